//
// Generated by NVIDIA NVVM Compiler
//
// Compiler Build ID: CL-36424714
// Cuda compilation tools, release 13.0, V13.0.88
// Based on NVVM 20.0.0
//

.version 9.0
.target sm_100
.address_size 64

	// .globl	_Z13adjustWeightsP4Edgeii

.visible .entry _Z13adjustWeightsP4Edgeii(
	.param .u64 .ptr .align 1 _Z13adjustWeightsP4Edgeii_param_0,
	.param .u32 _Z13adjustWeightsP4Edgeii_param_1,
	.param .u32 _Z13adjustWeightsP4Edgeii_param_2
)
{
	.reg .pred 	%p<2>;
	.reg .b32 	%r<11>;
	.reg .b64 	%rd<5>;

	ld.param.u64 	%rd1, [_Z13adjustWeightsP4Edgeii_param_0];
	ld.param.u32 	%r3, [_Z13adjustWeightsP4Edgeii_param_1];
	ld.param.u32 	%r2, [_Z13adjustWeightsP4Edgeii_param_2];
	mov.u32 	%r4, %tid.x;
	mov.u32 	%r5, %ctaid.x;
	mov.u32 	%r6, %ntid.x;
	mad.lo.s32 	%r1, %r5, %r6, %r4;
	setp.ge.s32 	%p1, %r1, %r3;
	@%p1 bra 	$L__BB0_2;
	cvta.to.global.u64 	%rd2, %rd1;
	mul.wide.s32 	%rd3, %r1, 16;
	add.s64 	%rd4, %rd2, %rd3;
	ld.global.u32 	%r7, [%rd4+8];
	ld.global.u32 	%r8, [%rd4+12];
	mul.lo.s32 	%r9, %r8, %r7;
	rem.s32 	%r10, %r9, %r2;
	st.global.u32 	[%rd4+8], %r10;
$L__BB0_2:
	ret;

}


// ===== COMPILED SASS (sm_100) =====

	.target	sm_100

	.elftype	@"ET_EXEC"


//--------------------- .note.nv.tkinfo           --------------------------
	.section	.note.nv.tkinfo,"",@"SHT_NOTE"
	.sectionflags	@"SHF_NOTE_NV_TKINFO"
	.tkinfo
        /*0018*/ 	.word	0x00000002
        /*0030*/ 	.string	""
        /*0030*/ 	.string	"ptxas"
        /*0030*/ 	.string	"Cuda compilation tools, release 13.0, V13.0.88"
        /*0030*/ 	.string	"Build cuda_13.0.r13.0/compiler.36424714_0"
        /*0030*/ 	.string	"-arch sm_100 -m 64 "



//--------------------- .note.nv.cuinfo           --------------------------
	.section	.note.nv.cuinfo,"",@"SHT_NOTE"
	.sectionflags	@"SHF_NOTE_NV_CUINFO"
        /*0018*/ 	.short	0x0002
        /*001a*/ 	.short	0x0064
        /*001c*/ 	.short	0x0082
	.zero		2


//--------------------- .nv.info                  --------------------------
	.section	.nv.info,"",@"SHT_CUDA_INFO"
	.align	4


	//----- nvinfo : EIATTR_REGCOUNT
	.align		4
        /*0000*/ 	.byte	0x04, 0x2f
        /*0002*/ 	.short	(.L_1 - .L_0)
	.align		4
.L_0:
        /*0004*/ 	.word	index@(_Z13adjustWeightsP4Edgeii)
        /*0008*/ 	.word	0x0000000d


	//----- nvinfo : EIATTR_FRAME_SIZE
	.align		4
.L_1:
        /*000c*/ 	.byte	0x04, 0x11
        /*000e*/ 	.short	(.L_3 - .L_2)
	.align		4
.L_2:
        /*0010*/ 	.word	index@(_Z13adjustWeightsP4Edgeii)
        /*0014*/ 	.word	0x00000000


	//----- nvinfo : EIATTR_MIN_STACK_SIZE
	.align		4
.L_3:
        /*0018*/ 	.byte	0x04, 0x12
        /*001a*/ 	.short	(.L_5 - .L_4)
	.align		4
.L_4:
        /*001c*/ 	.word	index@(_Z13adjustWeightsP4Edgeii)
        /*0020*/ 	.word	0x00000000
.L_5:


//--------------------- .nv.compat                --------------------------
	.section	.nv.compat,"",@"SHT_CUDA_COMPAT_INFO"
	.align	4
        /*0000*/ 	.byte	0x02, 0x09, 0x00, 0x00, 0x02, 0x02, 0x01, 0x00, 0x02, 0x05, 0x05, 0x00, 0x03, 0x07, 0x01, 0x01
        /*0010*/ 	.byte	0x02, 0x03, 0x00, 0x00, 0x02, 0x06, 0x01, 0x00, 0x04, 0x0b, 0x08, 0x00, 0x09, 0x00, 0x00, 0x00
        /*0020*/ 	.byte	0x00, 0x00, 0x00, 0x00


//--------------------- .nv.info._Z13adjustWeightsP4Edgeii --------------------------
	.section	.nv.info._Z13adjustWeightsP4Edgeii,"",@"SHT_CUDA_INFO"
	.sectionflags	@""
	.align	4


	//----- nvinfo : EIATTR_CUDA_API_VERSION
	.align		4
        /*0000*/ 	.byte	0x04, 0x37
        /*0002*/ 	.short	(.L_7 - .L_6)
.L_6:
        /*0004*/ 	.word	0x00000082


	//----- nvinfo : EIATTR_KPARAM_INFO
	.align		4
.L_7:
        /*0008*/ 	.byte	0x04, 0x17
        /*000a*/ 	.short	(.L_9 - .L_8)
.L_8:
        /*000c*/ 	.word	0x00000000
        /*0010*/ 	.short	0x0002
        /*0012*/ 	.short	0x000c
        /*0014*/ 	.byte	0x00, 0xf0, 0x11, 0x00


	//----- nvinfo : EIATTR_KPARAM_INFO
	.align		4
.L_9:
        /*0018*/ 	.byte	0x04, 0x17
        /*001a*/ 	.short	(.L_11 - .L_10)
.L_10:
        /*001c*/ 	.word	0x00000000
        /*0020*/ 	.short	0x0001
        /*0022*/ 	.short	0x0008
        /*0024*/ 	.byte	0x00, 0xf0, 0x11, 0x00


	//----- nvinfo : EIATTR_KPARAM_INFO
	.align		4
.L_11:
        /*0028*/ 	.byte	0x04, 0x17
        /*002a*/ 	.short	(.L_13 - .L_12)
.L_12:
        /*002c*/ 	.word	0x00000000
        /*0030*/ 	.short	0x0000
        /*0032*/ 	.short	0x0000
        /*0034*/ 	.byte	0x00, 0xf5, 0x21, 0x00


	//----- nvinfo : EIATTR_SPARSE_MMA_MASK
	.align		4
.L_13:
        /*0038*/ 	.byte	0x03, 0x50
        /*003a*/ 	.short	0x0000


	//----- nvinfo : EIATTR_MAXREG_COUNT
	.align		4
        /*003c*/ 	.byte	0x03, 0x1b
        /*003e*/ 	.short	0x00ff


	//----- nvinfo : EIATTR_MERCURY_ISA_VERSION
	.align		4
        /*0040*/ 	.byte	0x03, 0x5f
        /*0042*/ 	.short	0x0101


	//----- nvinfo : EIATTR_VRC_CTA_INIT_COUNT
	.align		4
        /*0044*/ 	.byte	0x02, 0x4a
	.zero		1
	.zero		1


	//----- nvinfo : EIATTR_EXIT_INSTR_OFFSETS
	.align		4
        /*0048*/ 	.byte	0x04, 0x1c
        /*004a*/ 	.short	(.L_15 - .L_14)


	//   ....[0]....
.L_14:
        /*004c*/ 	.word	0x00000070


	//   ....[1]....
        /*0050*/ 	.word	0x00000250


	//----- nvinfo : EIATTR_CBANK_PARAM_SIZE
	.align		4
.L_15:
        /*0054*/ 	.byte	0x03, 0x19
        /*0056*/ 	.short	0x0010


	//----- nvinfo : EIATTR_PARAM_CBANK
	.align		4
        /*0058*/ 	.byte	0x04, 0x0a
        /*005a*/ 	.short	(.L_17 - .L_16)
	.align		4
.L_16:
        /*005c*/ 	.word	index@(.nv.constant0._Z13adjustWeightsP4Edgeii)
        /*0060*/ 	.short	0x0380
        /*0062*/ 	.short	0x0010


	//----- nvinfo : EIATTR_SW_WAR
	.align		4
.L_17:
        /*0064*/ 	.byte	0x04, 0x36
        /*0066*/ 	.short	(.L_19 - .L_18)
.L_18:
        /*0068*/ 	.word	0x00000008
.L_19:


//--------------------- .nv.callgraph             --------------------------
	.section	.nv.callgraph,"",@"SHT_CUDA_CALLGRAPH"
	.align	4
	.sectionentsize	8
	.align		4
        /*0000*/ 	.word	0x00000000
	.align		4
        /*0004*/ 	.word	0xffffffff
	.align		4
        /*0008*/ 	.word	0x00000000
	.align		4
        /*000c*/ 	.word	0xfffffffe
	.align		4
        /*0010*/ 	.word	0x00000000
	.align		4
        /*0014*/ 	.word	0xfffffffd
	.align		4
        /*0018*/ 	.word	0x00000000
	.align		4
        /*001c*/ 	.word	0xfffffffc


//--------------------- .text._Z13adjustWeightsP4Edgeii --------------------------
	.section	.text._Z13adjustWeightsP4Edgeii,"ax",@progbits
	.align	128
        .global         _Z13adjustWeightsP4Edgeii
        .type           _Z13adjustWeightsP4Edgeii,@function
        .size           _Z13adjustWeightsP4Edgeii,(.L_x_1 - _Z13adjustWeightsP4Edgeii)
        .other          _Z13adjustWeightsP4Edgeii,@"STO_CUDA_ENTRY STV_DEFAULT"
_Z13adjustWeightsP4Edgeii:
.text._Z13adjustWeightsP4Edgeii:
[----:B------:R-:W-:Y:S01]  /*0000*/  LDC R1, c[0x0][0x37c] ;  /* 0x0000df00ff017b82 */ /* 0x000fe20000000800 */
[----:B------:R-:W0:Y:S07]  /*0010*/  S2R R5, SR_TID.X ;  /* 0x0000000000057919 */ /* 0x000e2e0000002100 */
[----:B------:R-:W0:Y:S01]  /*0020*/  S2UR UR4, SR_CTAID.X ;  /* 0x00000000000479c3 */ /* 0x000e220000002500 */
[----:B------:R-:W1:Y:S07]  /*0030*/  LDCU UR5, c[0x0][0x388] ;  /* 0x00007100ff0577ac */ /* 0x000e6e0008000800 */
[----:B------:R-:W0:Y:S02]  /*0040*/  LDC R0, c[0x0][0x360] ;  /* 0x0000d800ff007b82 */ /* 0x000e240000000800 */
[----:B0-----:R-:W-:-:S05]  /*0050*/  IMAD R5, R0, UR4, R5 ;  /* 0x0000000400057c24 */ /* 0x001fca000f8e0205 */
[----:B-1----:R-:W-:-:S13]  /*0060*/  ISETP.GE.AND P0, PT, R5, UR5, PT ;  /* 0x0000000505007c0c */ /* 0x002fda000bf06270 */
[----:B------:R-:W-:Y:S05]  /*0070*/  @P0 EXIT ;  /* 0x000000000000094d */ /* 0x000fea0003800000 */
[----:B------:R-:W0:Y:S01]  /*0080*/  LDC.64 R2, c[0x0][0x380] ;  /* 0x0000e000ff027b82 */ /* 0x000e220000000a00 */
[----:B------:R-:W1:Y:S07]  /*0090*/  LDCU.64 UR4, c[0x0][0x358] ;  /* 0x00006b00ff0477ac */ /* 0x000e6e0008000a00 */
[----:B------:R-:W2:Y:S01]  /*00a0*/  LDC R8, c[0x0][0x38c] ;  /* 0x0000e300ff087b82 */ /* 0x000ea20000000800 */
[----:B0-----:R-:W-:-:S05]  /*00b0*/  IMAD.WIDE R2, R5, 0x10, R2 ;  /* 0x0000001005027825 */ /* 0x001fca00078e0202 */
[----:B-1----:R-:W3:Y:S04]  /*00c0*/  LDG.E R0, desc[UR4][R2.64+0x8] ;  /* 0x0000080402007981 */ /* 0x002ee8000c1e1900 */
[----:B------:R-:W3:Y:S01]  /*00d0*/  LDG.E R7, desc[UR4][R2.64+0xc] ;  /* 0x00000c0402077981 */ /* 0x000ee2000c1e1900 */
[----:B--2---:R-:W-:-:S04]  /*00e0*/  IABS R9, R8 ;  /* 0x0000000800097213 */ /* 0x004fc80000000000 */
[----:B------:R-:W0:Y:S08]  /*00f0*/  I2F.RP R6, R9 ;  /* 0x0000000900067306 */ /* 0x000e300000209400 */
[----:B0-----:R-:W0:Y:S02]  /*0100*/  MUFU.RCP R6, R6 ;  /* 0x0000000600067308 */ /* 0x001e240000001000 */
[----:B0-----:R-:W-:-:S06]  /*0110*/  VIADD R4, R6, 0xffffffe ;  /* 0x0ffffffe06047836 */ /* 0x001fcc0000000000 */
[----:B------:R0:W1:Y:S02]  /*0120*/  F2I.FTZ.U32.TRUNC.NTZ R5, R4 ;  /* 0x0000000400057305 */ /* 0x000064000021f000 */
[----:B0-----:R-:W-:Y:S01]  /*0130*/  IMAD.MOV.U32 R4, RZ, RZ, RZ ;  /* 0x000000ffff047224 */ /* 0x001fe200078e00ff */
[----:B-1----:R-:W-:Y:S01]  /*0140*/  IADD3 R10, PT, PT, RZ, -R5, RZ ;  /* 0x80000005ff0a7210 */ /* 0x002fe20007ffe0ff */
[----:B---3--:R-:W-:-:S04]  /*0150*/  IMAD R0, R0, R7, RZ ;  /* 0x0000000700007224 */ /* 0x008fc800078e02ff */
[----:B------:R-:W-:Y:S01]  /*0160*/  IMAD R7, R10, R9, RZ ;  /* 0x000000090a077224 */ /* 0x000fe200078e02ff */
[----:B------:R-:W-:-:S03]  /*0170*/  IABS R10, R0 ;  /* 0x00000000000a7213 */ /* 0x000fc60000000000 */
[----:B------:R-:W-:Y:S01]  /*0180*/  IMAD.HI.U32 R5, R5, R7, R4 ;  /* 0x0000000705057227 */ /* 0x000fe200078e0004 */
[----:B------:R-:W-:-:S05]  /*0190*/  ISETP.GE.AND P2, PT, R0, RZ, PT ;  /* 0x000000ff0000720c */ /* 0x000fca0003f46270 */
[----:B------:R-:W-:-:S05]  /*01a0*/  IMAD.HI.U32 R5, R5, R10, RZ ;  /* 0x0000000a05057227 */ /* 0x000fca00078e00ff */
[----:B------:R-:W-:-:S05]  /*01b0*/  IADD3 R5, PT, PT, -R5, RZ, RZ ;  /* 0x000000ff05057210 */ /* 0x000fca0007ffe1ff */
[----:B------:R-:W-:-:S05]  /*01c0*/  IMAD R4, R9, R5, R10 ;  /* 0x0000000509047224 */ /* 0x000fca00078e020a */
[----:B------:R-:W-:-:S13]  /*01d0*/  ISETP.GT.U32.AND P0, PT, R9, R4, PT ;  /* 0x000000040900720c */ /* 0x000fda0003f04070 */
[----:B------:R-:W-:Y:S01]  /*01e0*/  @!P0 IMAD.IADD R4, R4, 0x1, -R9 ;  /* 0x0000000104048824 */ /* 0x000fe200078e0a09 */
[----:B------:R-:W-:-:S04]  /*01f0*/  ISETP.NE.AND P0, PT, R8, RZ, PT ;  /* 0x000000ff0800720c */ /* 0x000fc80003f05270 */
[----:B------:R-:W-:-:S13]  /*0200*/  ISETP.GT.U32.AND P1, PT, R9, R4, PT ;  /* 0x000000040900720c */ /* 0x000fda0003f24070 */
[----:B------:R-:W-:-:S05]  /*0210*/  @!P1 IADD3 R4, PT, PT, R4, -R9, RZ ;  /* 0x8000000904049210 */ /* 0x000fca0007ffe0ff */
[----:B------:R-:W-:Y:S01]  /*0220*/  @!P2 IMAD.MOV R4, RZ, RZ, -R4 ;  /* 0x000000ffff04a224 */ /* 0x000fe200078e0a04 */
[----:B------:R-:W-:-:S05]  /*0230*/  @!P0 LOP3.LUT R4, RZ, R8, RZ, 0x33, !PT ;  /* 0x00000008ff048212 */ /* 0x000fca00078e33ff */
[----:B------:R-:W-:Y:S01]  /*0240*/  STG.E desc[UR4][R2.64+0x8], R4 ;  /* 0x0000080402007986 */ /* 0x000fe2000c101904 */
[----:B------:R-:W-:Y:S05]  /*0250*/  EXIT ;  /* 0x000000000000794d */ /* 0x000fea0003800000 */
.L_x_0:
[----:B------:R-:W-:-:S00]  /*0260*/  BRA `(.L_x_0) ;  /* 0xfffffffc00fc7947 */ /* 0x000fc0000383ffff */
[----:B------:R-:W-:-:S00]  /*0270*/  NOP ;  /* 0x0000000000007918 */ /* 0x000fc00000000000 */
        /* <DEDUP_REMOVED lines=8> */
.L_x_1:


//--------------------- .nv.shared.reserved.0     --------------------------
	.section	.nv.shared.reserved.0,"aw",@nobits
	.weak		__nv_reservedSMEM_offset_0_alias
	.size		__nv_reservedSMEM_offset_0_alias, 0, 64
	.other		__nv_reservedSMEM_offset_0_alias,@"STO_CUDA_RESERVED_SHARED STV_DEFAULT"
__nv_reservedSMEM_offset_0_alias:
	.zero		0
	.zero		64


//--------------------- .nv.constant0._Z13adjustWeightsP4Edgeii --------------------------
	.section	.nv.constant0._Z13adjustWeightsP4Edgeii,"a",@progbits
	.sectionflags	@""
	.align	4
.nv.constant0._Z13adjustWeightsP4Edgeii:
	.zero		912


//--------------------- SYMBOLS --------------------------

	.type		.nv.reservedSmem.offset0,@object
	.size		.nv.reservedSmem.offset0,0x4
